//
// Generated by NVIDIA NVVM Compiler
//
// Compiler Build ID: CL-36424714
// Cuda compilation tools, release 13.0, V13.0.88
// Based on NVVM 20.0.0
//

.version 9.0
.target sm_100
.address_size 64

	// .globl	_Z19kernel_store_bypassPffm

.visible .entry _Z19kernel_store_bypassPffm(
	.param .u64 .ptr .align 1 _Z19kernel_store_bypassPffm_param_0,
	.param .f32 _Z19kernel_store_bypassPffm_param_1,
	.param .u64 _Z19kernel_store_bypassPffm_param_2
)
{
	.reg .pred 	%p<2>;
	.reg .b32 	%r<4>;
	.reg .b32 	%f<3>;
	.reg .b64 	%rd<8>;

	ld.param.u64 	%rd2, [_Z19kernel_store_bypassPffm_param_0];
	ld.param.f32 	%f1, [_Z19kernel_store_bypassPffm_param_1];
	ld.param.u64 	%rd3, [_Z19kernel_store_bypassPffm_param_2];
	mov.u32 	%r1, %ctaid.x;
	mov.u32 	%r2, %ntid.x;
	mul.wide.u32 	%rd4, %r1, %r2;
	mov.u32 	%r3, %tid.x;
	cvt.u64.u32 	%rd5, %r3;
	add.s64 	%rd1, %rd4, %rd5;
	setp.ge.u64 	%p1, %rd1, %rd3;
	@%p1 bra 	$L__BB0_2;
	shl.b64 	%rd7, %rd1, 2;
	add.s64 	%rd6, %rd2, %rd7;
	// begin inline asm
	st.global.cs.f32 [%rd6], %f1;
	// end inline asm
$L__BB0_2:
	ret;

}
	// .globl	_Z17kernel_atomic_addPffm
.visible .entry _Z17kernel_atomic_addPffm(
	.param .u64 .ptr .align 1 _Z17kernel_atomic_addPffm_param_0,
	.param .f32 _Z17kernel_atomic_addPffm_param_1,
	.param .u64 _Z17kernel_atomic_addPffm_param_2
)
{
	.reg .pred 	%p<2>;
	.reg .b32 	%r<4>;
	.reg .b32 	%f<3>;
	.reg .b64 	%rd<9>;

	ld.param.u64 	%rd2, [_Z17kernel_atomic_addPffm_param_0];
	ld.param.f32 	%f1, [_Z17kernel_atomic_addPffm_param_1];
	ld.param.u64 	%rd3, [_Z17kernel_atomic_addPffm_param_2];
	mov.u32 	%r1, %ctaid.x;
	mov.u32 	%r2, %ntid.x;
	mul.wide.u32 	%rd4, %r1, %r2;
	mov.u32 	%r3, %tid.x;
	cvt.u64.u32 	%rd5, %r3;
	add.s64 	%rd1, %rd4, %rd5;
	setp.ge.u64 	%p1, %rd1, %rd3;
	@%p1 bra 	$L__BB1_2;
	cvta.to.global.u64 	%rd6, %rd2;
	shl.b64 	%rd7, %rd1, 2;
	add.s64 	%rd8, %rd6, %rd7;
	atom.global.add.f32 	%f2, [%rd8], %f1;
$L__BB1_2:
	ret;

}
	// .globl	_Z21kernel_store_standardPffm
.visible .entry _Z21kernel_store_standardPffm(
	.param .u64 .ptr .align 1 _Z21kernel_store_standardPffm_param_0,
	.param .f32 _Z21kernel_store_standardPffm_param_1,
	.param .u64 _Z21kernel_store_standardPffm_param_2
)
{
	.reg .pred 	%p<2>;
	.reg .b32 	%r<4>;
	.reg .b32 	%f<2>;
	.reg .b64 	%rd<9>;

	ld.param.u64 	%rd2, [_Z21kernel_store_standardPffm_param_0];
	ld.param.f32 	%f1, [_Z21kernel_store_standardPffm_param_1];
	ld.param.u64 	%rd3, [_Z21kernel_store_standardPffm_param_2];
	mov.u32 	%r1, %ctaid.x;
	mov.u32 	%r2, %ntid.x;
	mul.wide.u32 	%rd4, %r1, %r2;
	mov.u32 	%r3, %tid.x;
	cvt.u64.u32 	%rd5, %r3;
	add.s64 	%rd1, %rd4, %rd5;
	setp.ge.u64 	%p1, %rd1, %rd3;
	@%p1 bra 	$L__BB2_2;
	cvta.to.global.u64 	%rd6, %rd2;
	shl.b64 	%rd7, %rd1, 2;
	add.s64 	%rd8, %rd6, %rd7;
	st.global.f32 	[%rd8], %f1;
$L__BB2_2:
	ret;

}


// ===== COMPILED SASS (sm_100) =====

	.target	sm_100

	.elftype	@"ET_EXEC"


//--------------------- .note.nv.tkinfo           --------------------------
	.section	.note.nv.tkinfo,"",@"SHT_NOTE"
	.sectionflags	@"SHF_NOTE_NV_TKINFO"
	.tkinfo
        /*0018*/ 	.word	0x00000002
        /*0030*/ 	.string	""
        /*0030*/ 	.string	"ptxas"
        /*0030*/ 	.string	"Cuda compilation tools, release 13.0, V13.0.88"
        /*0030*/ 	.string	"Build cuda_13.0.r13.0/compiler.36424714_0"
        /*0030*/ 	.string	"-arch sm_100 -m 64 "



//--------------------- .note.nv.cuinfo           --------------------------
	.section	.note.nv.cuinfo,"",@"SHT_NOTE"
	.sectionflags	@"SHF_NOTE_NV_CUINFO"
        /*0018*/ 	.short	0x0002
        /*001a*/ 	.short	0x0064
        /*001c*/ 	.short	0x0082
	.zero		2


//--------------------- .nv.info                  --------------------------
	.section	.nv.info,"",@"SHT_CUDA_INFO"
	.align	4


	//----- nvinfo : EIATTR_REGCOUNT
	.align		4
        /*0000*/ 	.byte	0x04, 0x2f
        /*0002*/ 	.short	(.L_1 - .L_0)
	.align		4
.L_0:
        /*0004*/ 	.word	index@(_Z19kernel_store_bypassPffm)
        /*0008*/ 	.word	0x0000000a


	//----- nvinfo : EIATTR_FRAME_SIZE
	.align		4
.L_1:
        /*000c*/ 	.byte	0x04, 0x11
        /*000e*/ 	.short	(.L_3 - .L_2)
	.align		4
.L_2:
        /*0010*/ 	.word	index@(_Z19kernel_store_bypassPffm)
        /*0014*/ 	.word	0x00000000


	//----- nvinfo : EIATTR_REGCOUNT
	.align		4
.L_3:
        /*0018*/ 	.byte	0x04, 0x2f
        /*001a*/ 	.short	(.L_5 - .L_4)
	.align		4
.L_4:
        /*001c*/ 	.word	index@(_Z17kernel_atomic_addPffm)
        /*0020*/ 	.word	0x0000000a


	//----- nvinfo : EIATTR_FRAME_SIZE
	.align		4
.L_5:
        /*0024*/ 	.byte	0x04, 0x11
        /*0026*/ 	.short	(.L_7 - .L_6)
	.align		4
.L_6:
        /*0028*/ 	.word	index@(_Z17kernel_atomic_addPffm)
        /*002c*/ 	.word	0x00000000


	//----- nvinfo : EIATTR_REGCOUNT
	.align		4
.L_7:
        /*0030*/ 	.byte	0x04, 0x2f
        /*0032*/ 	.short	(.L_9 - .L_8)
	.align		4
.L_8:
        /*0034*/ 	.word	index@(_Z21kernel_store_standardPffm)
        /*0038*/ 	.word	0x0000000a


	//----- nvinfo : EIATTR_FRAME_SIZE
	.align		4
.L_9:
        /*003c*/ 	.byte	0x04, 0x11
        /*003e*/ 	.short	(.L_11 - .L_10)
	.align		4
.L_10:
        /*0040*/ 	.word	index@(_Z21kernel_store_standardPffm)
        /*0044*/ 	.word	0x00000000


	//----- nvinfo : EIATTR_MIN_STACK_SIZE
	.align		4
.L_11:
        /*0048*/ 	.byte	0x04, 0x12
        /*004a*/ 	.short	(.L_13 - .L_12)
	.align		4
.L_12:
        /*004c*/ 	.word	index@(_Z21kernel_store_standardPffm)
        /*0050*/ 	.word	0x00000000


	//----- nvinfo : EIATTR_MIN_STACK_SIZE
	.align		4
.L_13:
        /*0054*/ 	.byte	0x04, 0x12
        /*0056*/ 	.short	(.L_15 - .L_14)
	.align		4
.L_14:
        /*0058*/ 	.word	index@(_Z17kernel_atomic_addPffm)
        /*005c*/ 	.word	0x00000000


	//----- nvinfo : EIATTR_MIN_STACK_SIZE
	.align		4
.L_15:
        /*0060*/ 	.byte	0x04, 0x12
        /*0062*/ 	.short	(.L_17 - .L_16)
	.align		4
.L_16:
        /*0064*/ 	.word	index@(_Z19kernel_store_bypassPffm)
        /*0068*/ 	.word	0x00000000
.L_17:


//--------------------- .nv.compat                --------------------------
	.section	.nv.compat,"",@"SHT_CUDA_COMPAT_INFO"
	.align	4
        /*0000*/ 	.byte	0x02, 0x09, 0x00, 0x00, 0x02, 0x02, 0x01, 0x00, 0x02, 0x05, 0x05, 0x00, 0x03, 0x07, 0x01, 0x01
        /*0010*/ 	.byte	0x02, 0x03, 0x00, 0x00, 0x02, 0x06, 0x01, 0x00, 0x04, 0x0b, 0x08, 0x00, 0x09, 0x00, 0x00, 0x00
        /*0020*/ 	.byte	0x00, 0x00, 0x00, 0x00


//--------------------- .nv.info._Z21kernel_store_standardPffm --------------------------
	.section	.nv.info._Z21kernel_store_standardPffm,"",@"SHT_CUDA_INFO"
	.sectionflags	@""
	.align	4


	//----- nvinfo : EIATTR_CUDA_API_VERSION
	.align		4
        /*0000*/ 	.byte	0x04, 0x37
        /*0002*/ 	.short	(.L_19 - .L_18)
.L_18:
        /*0004*/ 	.word	0x00000082


	//----- nvinfo : EIATTR_KPARAM_INFO
	.align		4
.L_19:
        /*0008*/ 	.byte	0x04, 0x17
        /*000a*/ 	.short	(.L_21 - .L_20)
.L_20:
        /*000c*/ 	.word	0x00000000
        /*0010*/ 	.short	0x0002
        /*0012*/ 	.short	0x0010
        /*0014*/ 	.byte	0x00, 0xf0, 0x21, 0x00


	//----- nvinfo : EIATTR_KPARAM_INFO
	.align		4
.L_21:
        /*0018*/ 	.byte	0x04, 0x17
        /*001a*/ 	.short	(.L_23 - .L_22)
.L_22:
        /*001c*/ 	.word	0x00000000
        /*0020*/ 	.short	0x0001
        /*0022*/ 	.short	0x0008
        /*0024*/ 	.byte	0x00, 0xf0, 0x11, 0x00


	//----- nvinfo : EIATTR_KPARAM_INFO
	.align		4
.L_23:
        /*0028*/ 	.byte	0x04, 0x17
        /*002a*/ 	.short	(.L_25 - .L_24)
.L_24:
        /*002c*/ 	.word	0x00000000
        /*0030*/ 	.short	0x0000
        /*0032*/ 	.short	0x0000
        /*0034*/ 	.byte	0x00, 0xf5, 0x21, 0x00


	//----- nvinfo : EIATTR_SPARSE_MMA_MASK
	.align		4
.L_25:
        /*0038*/ 	.byte	0x03, 0x50
        /*003a*/ 	.short	0x0000


	//----- nvinfo : EIATTR_MAXREG_COUNT
	.align		4
        /*003c*/ 	.byte	0x03, 0x1b
        /*003e*/ 	.short	0x00ff


	//----- nvinfo : EIATTR_MERCURY_ISA_VERSION
	.align		4
        /*0040*/ 	.byte	0x03, 0x5f
        /*0042*/ 	.short	0x0101


	//----- nvinfo : EIATTR_VRC_CTA_INIT_COUNT
	.align		4
        /*0044*/ 	.byte	0x02, 0x4a
	.zero		1
	.zero		1


	//----- nvinfo : EIATTR_EXIT_INSTR_OFFSETS
	.align		4
        /*0048*/ 	.byte	0x04, 0x1c
        /*004a*/ 	.short	(.L_27 - .L_26)


	//   ....[0]....
.L_26:
        /*004c*/ 	.word	0x00000090


	//   ....[1]....
        /*0050*/ 	.word	0x00000100


	//----- nvinfo : EIATTR_CBANK_PARAM_SIZE
	.align		4
.L_27:
        /*0054*/ 	.byte	0x03, 0x19
        /*0056*/ 	.short	0x0018


	//----- nvinfo : EIATTR_PARAM_CBANK
	.align		4
        /*0058*/ 	.byte	0x04, 0x0a
        /*005a*/ 	.short	(.L_29 - .L_28)
	.align		4
.L_28:
        /*005c*/ 	.word	index@(.nv.constant0._Z21kernel_store_standardPffm)
        /*0060*/ 	.short	0x0380
        /*0062*/ 	.short	0x0018


	//----- nvinfo : EIATTR_SW_WAR
	.align		4
.L_29:
        /*0064*/ 	.byte	0x04, 0x36
        /*0066*/ 	.short	(.L_31 - .L_30)
.L_30:
        /*0068*/ 	.word	0x00000008
.L_31:


//--------------------- .nv.info._Z17kernel_atomic_addPffm --------------------------
	.section	.nv.info._Z17kernel_atomic_addPffm,"",@"SHT_CUDA_INFO"
	.sectionflags	@""
	.align	4


	//----- nvinfo : EIATTR_CUDA_API_VERSION
	.align		4
        /*0000*/ 	.byte	0x04, 0x37
        /*0002*/ 	.short	(.L_33 - .L_32)
.L_32:
        /*0004*/ 	.word	0x00000082


	//----- nvinfo : EIATTR_KPARAM_INFO
	.align		4
.L_33:
        /*0008*/ 	.byte	0x04, 0x17
        /*000a*/ 	.short	(.L_35 - .L_34)
.L_34:
        /*000c*/ 	.word	0x00000000
        /*0010*/ 	.short	0x0002
        /*0012*/ 	.short	0x0010
        /*0014*/ 	.byte	0x00, 0xf0, 0x21, 0x00


	//----- nvinfo : EIATTR_KPARAM_INFO
	.align		4
.L_35:
        /*0018*/ 	.byte	0x04, 0x17
        /*001a*/ 	.short	(.L_37 - .L_36)
.L_36:
        /*001c*/ 	.word	0x00000000
        /*0020*/ 	.short	0x0001
        /*0022*/ 	.short	0x0008
        /*0024*/ 	.byte	0x00, 0xf0, 0x11, 0x00


	//----- nvinfo : EIATTR_KPARAM_INFO
	.align		4
.L_37:
        /*0028*/ 	.byte	0x04, 0x17
        /*002a*/ 	.short	(.L_39 - .L_38)
.L_38:
        /*002c*/ 	.word	0x00000000
        /*0030*/ 	.short	0x0000
        /*0032*/ 	.short	0x0000
        /*0034*/ 	.byte	0x00, 0xf5, 0x21, 0x00


	//----- nvinfo : EIATTR_SPARSE_MMA_MASK
	.align		4
.L_39:
        /*0038*/ 	.byte	0x03, 0x50
        /*003a*/ 	.short	0x0000


	//----- nvinfo : EIATTR_MAXREG_COUNT
	.align		4
        /*003c*/ 	.byte	0x03, 0x1b
        /*003e*/ 	.short	0x00ff


	//----- nvinfo : EIATTR_MERCURY_ISA_VERSION
	.align		4
        /*0040*/ 	.byte	0x03, 0x5f
        /*0042*/ 	.short	0x0101


	//----- nvinfo : EIATTR_VRC_CTA_INIT_COUNT
	.align		4
        /*0044*/ 	.byte	0x02, 0x4a
	.zero		1
	.zero		1


	//----- nvinfo : EIATTR_EXIT_INSTR_OFFSETS
	.align		4
        /*0048*/ 	.byte	0x04, 0x1c
        /*004a*/ 	.short	(.L_41 - .L_40)


	//   ....[0]....
.L_40:
        /*004c*/ 	.word	0x00000090


	//   ....[1]....
        /*0050*/ 	.word	0x00000100


	//----- nvinfo : EIATTR_CBANK_PARAM_SIZE
	.align		4
.L_41:
        /*0054*/ 	.byte	0x03, 0x19
        /*0056*/ 	.short	0x0018


	//----- nvinfo : EIATTR_PARAM_CBANK
	.align		4
        /*0058*/ 	.byte	0x04, 0x0a
        /*005a*/ 	.short	(.L_43 - .L_42)
	.align		4
.L_42:
        /*005c*/ 	.word	index@(.nv.constant0._Z17kernel_atomic_addPffm)
        /*0060*/ 	.short	0x0380
        /*0062*/ 	.short	0x0018


	//----- nvinfo : EIATTR_SW_WAR
	.align		4
.L_43:
        /*0064*/ 	.byte	0x04, 0x36
        /*0066*/ 	.short	(.L_45 - .L_44)
.L_44:
        /*0068*/ 	.word	0x00000008
.L_45:


//--------------------- .nv.info._Z19kernel_store_bypassPffm --------------------------
	.section	.nv.info._Z19kernel_store_bypassPffm,"",@"SHT_CUDA_INFO"
	.sectionflags	@""
	.align	4


	//----- nvinfo : EIATTR_CUDA_API_VERSION
	.align		4
        /*0000*/ 	.byte	0x04, 0x37
        /*0002*/ 	.short	(.L_47 - .L_46)
.L_46:
        /*0004*/ 	.word	0x00000082


	//----- nvinfo : EIATTR_KPARAM_INFO
	.align		4
.L_47:
        /*0008*/ 	.byte	0x04, 0x17
        /*000a*/ 	.short	(.L_49 - .L_48)
.L_48:
        /*000c*/ 	.word	0x00000000
        /*0010*/ 	.short	0x0002
        /*0012*/ 	.short	0x0010
        /*0014*/ 	.byte	0x00, 0xf0, 0x21, 0x00


	//----- nvinfo : EIATTR_KPARAM_INFO
	.align		4
.L_49:
        /*0018*/ 	.byte	0x04, 0x17
        /*001a*/ 	.short	(.L_51 - .L_50)
.L_50:
        /*001c*/ 	.word	0x00000000
        /*0020*/ 	.short	0x0001
        /*0022*/ 	.short	0x0008
        /*0024*/ 	.byte	0x00, 0xf0, 0x11, 0x00


	//----- nvinfo : EIATTR_KPARAM_INFO
	.align		4
.L_51:
        /*0028*/ 	.byte	0x04, 0x17
        /*002a*/ 	.short	(.L_53 - .L_52)
.L_52:
        /*002c*/ 	.word	0x00000000
        /*0030*/ 	.short	0x0000
        /*0032*/ 	.short	0x0000
        /*0034*/ 	.byte	0x00, 0xf5, 0x21, 0x00


	//----- nvinfo : EIATTR_SPARSE_MMA_MASK
	.align		4
.L_53:
        /*0038*/ 	.byte	0x03, 0x50
        /*003a*/ 	.short	0x0000


	//----- nvinfo : EIATTR_MAXREG_COUNT
	.align		4
        /*003c*/ 	.byte	0x03, 0x1b
        /*003e*/ 	.short	0x00ff


	//----- nvinfo : EIATTR_MERCURY_ISA_VERSION
	.align		4
        /*0040*/ 	.byte	0x03, 0x5f
        /*0042*/ 	.short	0x0101


	//----- nvinfo : EIATTR_VRC_CTA_INIT_COUNT
	.align		4
        /*0044*/ 	.byte	0x02, 0x4a
	.zero		1
	.zero		1


	//----- nvinfo : EIATTR_EXIT_INSTR_OFFSETS
	.align		4
        /*0048*/ 	.byte	0x04, 0x1c
        /*004a*/ 	.short	(.L_55 - .L_54)


	//   ....[0]....
.L_54:
        /*004c*/ 	.word	0x00000090


	//   ....[1]....
        /*0050*/ 	.word	0x00000100


	//----- nvinfo : EIATTR_CBANK_PARAM_SIZE
	.align		4
.L_55:
        /*0054*/ 	.byte	0x03, 0x19
        /*0056*/ 	.short	0x0018


	//----- nvinfo : EIATTR_PARAM_CBANK
	.align		4
        /*0058*/ 	.byte	0x04, 0x0a
        /*005a*/ 	.short	(.L_57 - .L_56)
	.align		4
.L_56:
        /*005c*/ 	.word	index@(.nv.constant0._Z19kernel_store_bypassPffm)
        /*0060*/ 	.short	0x0380
        /*0062*/ 	.short	0x0018


	//----- nvinfo : EIATTR_SW_WAR
	.align		4
.L_57:
        /*0064*/ 	.byte	0x04, 0x36
        /*0066*/ 	.short	(.L_59 - .L_58)
.L_58:
        /*0068*/ 	.word	0x00000008
.L_59:


//--------------------- .nv.callgraph             --------------------------
	.section	.nv.callgraph,"",@"SHT_CUDA_CALLGRAPH"
	.align	4
	.sectionentsize	8
	.align		4
        /*0000*/ 	.word	0x00000000
	.align		4
        /*0004*/ 	.word	0xffffffff
	.align		4
        /*0008*/ 	.word	0x00000000
	.align		4
        /*000c*/ 	.word	0xfffffffe
	.align		4
        /*0010*/ 	.word	0x00000000
	.align		4
        /*0014*/ 	.word	0xfffffffd
	.align		4
        /*0018*/ 	.word	0x00000000
	.align		4
        /*001c*/ 	.word	0xfffffffc


//--------------------- .text._Z21kernel_store_standardPffm --------------------------
	.section	.text._Z21kernel_store_standardPffm,"ax",@progbits
	.align	128
        .global         _Z21kernel_store_standardPffm
        .type           _Z21kernel_store_standardPffm,@function
        .size           _Z21kernel_store_standardPffm,(.L_x_3 - _Z21kernel_store_standardPffm)
        .other          _Z21kernel_store_standardPffm,@"STO_CUDA_ENTRY STV_DEFAULT"
_Z21kernel_store_standardPffm:
.text._Z21kernel_store_standardPffm:
[----:B------:R-:W-:Y:S01]  /*0000*/  LDC R1, c[0x0][0x37c] ;  /* 0x0000df00ff017b82 */ /* 0x000fe20000000800 */
[----:B------:R-:W0:Y:S07]  /*0010*/  S2R R2, SR_TID.X ;  /* 0x0000000000027919 */ /* 0x000e2e0000002100 */
[----:B------:R-:W0:Y:S01]  /*0020*/  S2UR UR4, SR_CTAID.X ;  /* 0x00000000000479c3 */ /* 0x000e220000002500 */
[----:B------:R-:W1:Y:S01]  /*0030*/  LDCU.64 UR6, c[0x0][0x390] ;  /* 0x00007200ff0677ac */ /* 0x000e620008000a00 */
[----:B------:R-:W-:-:S06]  /*0040*/  IMAD.MOV.U32 R3, RZ, RZ, RZ ;  /* 0x000000ffff037224 */ /* 0x000fcc00078e00ff */
[----:B------:R-:W0:Y:S02]  /*0050*/  LDC R5, c[0x0][0x360] ;  /* 0x0000d800ff057b82 */ /* 0x000e240000000800 */
[----:B0-----:R-:W-:-:S03]  /*0060*/  IMAD.WIDE.U32 R2, R5, UR4, R2 ;  /* 0x0000000405027c25 */ /* 0x001fc6000f8e0002 */
[----:B-1----:R-:W-:-:S04]  /*0070*/  ISETP.GE.U32.AND P0, PT, R2, UR6, PT ;  /* 0x0000000602007c0c */ /* 0x002fc8000bf06070 */
[----:B------:R-:W-:-:S13]  /*0080*/  ISETP.GE.U32.AND.EX P0, PT, R3, UR7, PT, P0 ;  /* 0x0000000703007c0c */ /* 0x000fda000bf06100 */
[----:B------:R-:W-:Y:S05]  /*0090*/  @P0 EXIT ;  /* 0x000000000000094d */ /* 0x000fea0003800000 */
[----:B------:R-:W0:Y:S01]  /*00a0*/  LDCU.64 UR6, c[0x0][0x380] ;  /* 0x00007000ff0677ac */ /* 0x000e220008000a00 */
[----:B------:R-:W1:Y:S01]  /*00b0*/  LDC R7, c[0x0][0x388] ;  /* 0x0000e200ff077b82 */ /* 0x000e620000000800 */
[----:B------:R-:W1:Y:S01]  /*00c0*/  LDCU.64 UR4, c[0x0][0x358] ;  /* 0x00006b00ff0477ac */ /* 0x000e620008000a00 */
[----:B0-----:R-:W-:-:S04]  /*00d0*/  LEA R4, P0, R2, UR6, 0x2 ;  /* 0x0000000602047c11 */ /* 0x001fc8000f8010ff */
[----:B------:R-:W-:-:S05]  /*00e0*/  LEA.HI.X R5, R2, UR7, R3, 0x2, P0 ;  /* 0x0000000702057c11 */ /* 0x000fca00080f1403 */
[----:B-1----:R-:W-:Y:S01]  /*00f0*/  STG.E desc[UR4][R4.64], R7 ;  /* 0x0000000704007986 */ /* 0x002fe2000c101904 */
[----:B------:R-:W-:Y:S05]  /*0100*/  EXIT ;  /* 0x000000000000794d */ /* 0x000fea0003800000 */
.L_x_0:
[----:B------:R-:W-:-:S00]  /*0110*/  BRA `(.L_x_0) ;  /* 0xfffffffc00fc7947 */ /* 0x000fc0000383ffff */
[----:B------:R-:W-:-:S00]  /*0120*/  NOP ;  /* 0x0000000000007918 */ /* 0x000fc00000000000 */
        /* <DEDUP_REMOVED lines=13> */
.L_x_3:


//--------------------- .text._Z17kernel_atomic_addPffm --------------------------
	.section	.text._Z17kernel_atomic_addPffm,"ax",@progbits
	.align	128
        .global         _Z17kernel_atomic_addPffm
        .type           _Z17kernel_atomic_addPffm,@function
        .size           _Z17kernel_atomic_addPffm,(.L_x_4 - _Z17kernel_atomic_addPffm)
        .other          _Z17kernel_atomic_addPffm,@"STO_CUDA_ENTRY STV_DEFAULT"
_Z17kernel_atomic_addPffm:
.text._Z17kernel_atomic_addPffm:
        /* <DEDUP_REMOVED lines=15> */
[----:B-1----:R-:W-:Y:S01]  /*00f0*/  REDG.E.ADD.F32.FTZ.RN.STRONG.GPU desc[UR4][R4.64], R7 ;  /* 0x00000007040079a6 */ /* 0x002fe2000c12f304 */
[----:B------:R-:W-:Y:S05]  /*0100*/  EXIT ;  /* 0x000000000000794d */ /* 0x000fea0003800000 */
.L_x_1:
        /* <DEDUP_REMOVED lines=15> */
.L_x_4:


//--------------------- .text._Z19kernel_store_bypassPffm --------------------------
	.section	.text._Z19kernel_store_bypassPffm,"ax",@progbits
	.align	128
        .global         _Z19kernel_store_bypassPffm
        .type           _Z19kernel_store_bypassPffm,@function
        .size           _Z19kernel_store_bypassPffm,(.L_x_5 - _Z19kernel_store_bypassPffm)
        .other          _Z19kernel_store_bypassPffm,@"STO_CUDA_ENTRY STV_DEFAULT"
_Z19kernel_store_bypassPffm:
.text._Z19kernel_store_bypassPffm:
        /* <DEDUP_REMOVED lines=15> */
[----:B-1----:R-:W-:Y:S01]  /*00f0*/  STG.E.EF desc[UR4][R4.64], R7 ;  /* 0x0000000704007986 */ /* 0x002fe2000c001904 */
[----:B------:R-:W-:Y:S05]  /*0100*/  EXIT ;  /* 0x000000000000794d */ /* 0x000fea0003800000 */
.L_x_2:
        /* <DEDUP_REMOVED lines=15> */
.L_x_5:


//--------------------- .nv.shared.reserved.0     --------------------------
	.section	.nv.shared.reserved.0,"aw",@nobits
	.weak		__nv_reservedSMEM_offset_0_alias
	.size		__nv_reservedSMEM_offset_0_alias, 0, 64
	.other		__nv_reservedSMEM_offset_0_alias,@"STO_CUDA_RESERVED_SHARED STV_DEFAULT"
__nv_reservedSMEM_offset_0_alias:
	.zero		0
	.zero		64


//--------------------- .nv.constant0._Z21kernel_store_standardPffm --------------------------
	.section	.nv.constant0._Z21kernel_store_standardPffm,"a",@progbits
	.sectionflags	@""
	.align	4
.nv.constant0._Z21kernel_store_standardPffm:
	.zero		920


//--------------------- .nv.constant0._Z17kernel_atomic_addPffm --------------------------
	.section	.nv.constant0._Z17kernel_atomic_addPffm,"a",@progbits
	.sectionflags	@""
	.align	4
.nv.constant0._Z17kernel_atomic_addPffm:
	.zero		920


//--------------------- .nv.constant0._Z19kernel_store_bypassPffm --------------------------
	.section	.nv.constant0._Z19kernel_store_bypassPffm,"a",@progbits
	.sectionflags	@""
	.align	4
.nv.constant0._Z19kernel_store_bypassPffm:
	.zero		920


//--------------------- SYMBOLS --------------------------

	.type		.nv.reservedSmem.offset0,@object
	.size		.nv.reservedSmem.offset0,0x4
